//
// Generated by NVIDIA NVVM Compiler
//
// Compiler Build ID: CL-36424714
// Cuda compilation tools, release 13.0, V13.0.88
// Based on NVVM 20.0.0
//

.version 9.0
.target sm_100
.address_size 64

	// .globl	_Z16addMatOnDevice2DPfS_S_ii

.visible .entry _Z16addMatOnDevice2DPfS_S_ii(
	.param .u64 .ptr .align 1 _Z16addMatOnDevice2DPfS_S_ii_param_0,
	.param .u64 .ptr .align 1 _Z16addMatOnDevice2DPfS_S_ii_param_1,
	.param .u64 .ptr .align 1 _Z16addMatOnDevice2DPfS_S_ii_param_2,
	.param .u32 _Z16addMatOnDevice2DPfS_S_ii_param_3,
	.param .u32 _Z16addMatOnDevice2DPfS_S_ii_param_4
)
{
	.reg .pred 	%p<4>;
	.reg .b32 	%r<14>;
	.reg .b32 	%f<4>;
	.reg .b64 	%rd<11>;

	ld.param.u64 	%rd1, [_Z16addMatOnDevice2DPfS_S_ii_param_0];
	ld.param.u64 	%rd2, [_Z16addMatOnDevice2DPfS_S_ii_param_1];
	ld.param.u64 	%rd3, [_Z16addMatOnDevice2DPfS_S_ii_param_2];
	ld.param.u32 	%r3, [_Z16addMatOnDevice2DPfS_S_ii_param_3];
	ld.param.u32 	%r4, [_Z16addMatOnDevice2DPfS_S_ii_param_4];
	mov.u32 	%r6, %tid.x;
	mov.u32 	%r7, %ctaid.x;
	mov.u32 	%r8, %ntid.x;
	mad.lo.s32 	%r1, %r7, %r8, %r6;
	mov.u32 	%r9, %tid.y;
	mov.u32 	%r10, %ctaid.y;
	mov.u32 	%r11, %ntid.y;
	mad.lo.s32 	%r12, %r10, %r11, %r9;
	setp.ge.s32 	%p1, %r1, %r3;
	setp.ge.s32 	%p2, %r12, %r4;
	or.pred  	%p3, %p1, %p2;
	@%p3 bra 	$L__BB0_2;
	cvta.to.global.u64 	%rd4, %rd1;
	cvta.to.global.u64 	%rd5, %rd2;
	cvta.to.global.u64 	%rd6, %rd3;
	mad.lo.s32 	%r13, %r3, %r12, %r1;
	mul.wide.s32 	%rd7, %r13, 4;
	add.s64 	%rd8, %rd4, %rd7;
	ld.global.f32 	%f1, [%rd8];
	add.s64 	%rd9, %rd5, %rd7;
	ld.global.f32 	%f2, [%rd9];
	add.f32 	%f3, %f1, %f2;
	add.s64 	%rd10, %rd6, %rd7;
	st.global.f32 	[%rd10], %f3;
$L__BB0_2:
	ret;

}
	// .globl	_Z16addMatOnDevice1DPfS_S_ii
.visible .entry _Z16addMatOnDevice1DPfS_S_ii(
	.param .u64 .ptr .align 1 _Z16addMatOnDevice1DPfS_S_ii_param_0,
	.param .u64 .ptr .align 1 _Z16addMatOnDevice1DPfS_S_ii_param_1,
	.param .u64 .ptr .align 1 _Z16addMatOnDevice1DPfS_S_ii_param_2,
	.param .u32 _Z16addMatOnDevice1DPfS_S_ii_param_3,
	.param .u32 _Z16addMatOnDevice1DPfS_S_ii_param_4
)
{
	.reg .pred 	%p<12>;
	.reg .b32 	%r<38>;
	.reg .b32 	%f<88>;
	.reg .b64 	%rd<101>;

	ld.param.u64 	%rd4, [_Z16addMatOnDevice1DPfS_S_ii_param_0];
	ld.param.u64 	%rd5, [_Z16addMatOnDevice1DPfS_S_ii_param_1];
	ld.param.u64 	%rd6, [_Z16addMatOnDevice1DPfS_S_ii_param_2];
	ld.param.u32 	%r23, [_Z16addMatOnDevice1DPfS_S_ii_param_3];
	ld.param.u32 	%r24, [_Z16addMatOnDevice1DPfS_S_ii_param_4];
	cvta.to.global.u64 	%rd1, %rd6;
	cvta.to.global.u64 	%rd2, %rd5;
	cvta.to.global.u64 	%rd3, %rd4;
	mov.u32 	%r25, %tid.x;
	mov.u32 	%r26, %ctaid.x;
	mov.u32 	%r27, %ntid.x;
	mad.lo.s32 	%r1, %r26, %r27, %r25;
	setp.ge.s32 	%p1, %r1, %r23;
	setp.lt.s32 	%p2, %r24, 1;
	or.pred  	%p3, %p1, %p2;
	@%p3 bra 	$L__BB1_13;
	and.b32  	%r2, %r24, 15;
	setp.lt.u32 	%p4, %r24, 16;
	mov.b32 	%r34, 0;
	@%p4 bra 	$L__BB1_4;
	and.b32  	%r34, %r24, 2147483632;
	neg.s32 	%r32, %r34;
	shl.b32 	%r5, %r23, 4;
	mul.wide.s32 	%rd11, %r23, 4;
	mov.u32 	%r31, %r1;
$L__BB1_3:
	.pragma "nounroll";
	mul.wide.s32 	%rd7, %r31, 4;
	add.s64 	%rd8, %rd3, %rd7;
	ld.global.f32 	%f1, [%rd8];
	add.s64 	%rd9, %rd2, %rd7;
	ld.global.f32 	%f2, [%rd9];
	add.f32 	%f3, %f1, %f2;
	add.s64 	%rd10, %rd1, %rd7;
	st.global.f32 	[%rd10], %f3;
	add.s64 	%rd12, %rd8, %rd11;
	ld.global.f32 	%f4, [%rd12];
	add.s64 	%rd13, %rd9, %rd11;
	ld.global.f32 	%f5, [%rd13];
	add.f32 	%f6, %f4, %f5;
	add.s64 	%rd14, %rd10, %rd11;
	st.global.f32 	[%rd14], %f6;
	add.s64 	%rd15, %rd12, %rd11;
	ld.global.f32 	%f7, [%rd15];
	add.s64 	%rd16, %rd13, %rd11;
	ld.global.f32 	%f8, [%rd16];
	add.f32 	%f9, %f7, %f8;
	add.s64 	%rd17, %rd14, %rd11;
	st.global.f32 	[%rd17], %f9;
	add.s64 	%rd18, %rd15, %rd11;
	ld.global.f32 	%f10, [%rd18];
	add.s64 	%rd19, %rd16, %rd11;
	ld.global.f32 	%f11, [%rd19];
	add.f32 	%f12, %f10, %f11;
	add.s64 	%rd20, %rd17, %rd11;
	st.global.f32 	[%rd20], %f12;
	add.s64 	%rd21, %rd18, %rd11;
	ld.global.f32 	%f13, [%rd21];
	add.s64 	%rd22, %rd19, %rd11;
	ld.global.f32 	%f14, [%rd22];
	add.f32 	%f15, %f13, %f14;
	add.s64 	%rd23, %rd20, %rd11;
	st.global.f32 	[%rd23], %f15;
	add.s64 	%rd24, %rd21, %rd11;
	ld.global.f32 	%f16, [%rd24];
	add.s64 	%rd25, %rd22, %rd11;
	ld.global.f32 	%f17, [%rd25];
	add.f32 	%f18, %f16, %f17;
	add.s64 	%rd26, %rd23, %rd11;
	st.global.f32 	[%rd26], %f18;
	add.s64 	%rd27, %rd24, %rd11;
	ld.global.f32 	%f19, [%rd27];
	add.s64 	%rd28, %rd25, %rd11;
	ld.global.f32 	%f20, [%rd28];
	add.f32 	%f21, %f19, %f20;
	add.s64 	%rd29, %rd26, %rd11;
	st.global.f32 	[%rd29], %f21;
	add.s64 	%rd30, %rd27, %rd11;
	ld.global.f32 	%f22, [%rd30];
	add.s64 	%rd31, %rd28, %rd11;
	ld.global.f32 	%f23, [%rd31];
	add.f32 	%f24, %f22, %f23;
	add.s64 	%rd32, %rd29, %rd11;
	st.global.f32 	[%rd32], %f24;
	add.s64 	%rd33, %rd30, %rd11;
	ld.global.f32 	%f25, [%rd33];
	add.s64 	%rd34, %rd31, %rd11;
	ld.global.f32 	%f26, [%rd34];
	add.f32 	%f27, %f25, %f26;
	add.s64 	%rd35, %rd32, %rd11;
	st.global.f32 	[%rd35], %f27;
	add.s64 	%rd36, %rd33, %rd11;
	ld.global.f32 	%f28, [%rd36];
	add.s64 	%rd37, %rd34, %rd11;
	ld.global.f32 	%f29, [%rd37];
	add.f32 	%f30, %f28, %f29;
	add.s64 	%rd38, %rd35, %rd11;
	st.global.f32 	[%rd38], %f30;
	add.s64 	%rd39, %rd36, %rd11;
	ld.global.f32 	%f31, [%rd39];
	add.s64 	%rd40, %rd37, %rd11;
	ld.global.f32 	%f32, [%rd40];
	add.f32 	%f33, %f31, %f32;
	add.s64 	%rd41, %rd38, %rd11;
	st.global.f32 	[%rd41], %f33;
	add.s64 	%rd42, %rd39, %rd11;
	ld.global.f32 	%f34, [%rd42];
	add.s64 	%rd43, %rd40, %rd11;
	ld.global.f32 	%f35, [%rd43];
	add.f32 	%f36, %f34, %f35;
	add.s64 	%rd44, %rd41, %rd11;
	st.global.f32 	[%rd44], %f36;
	add.s64 	%rd45, %rd42, %rd11;
	ld.global.f32 	%f37, [%rd45];
	add.s64 	%rd46, %rd43, %rd11;
	ld.global.f32 	%f38, [%rd46];
	add.f32 	%f39, %f37, %f38;
	add.s64 	%rd47, %rd44, %rd11;
	st.global.f32 	[%rd47], %f39;
	add.s64 	%rd48, %rd45, %rd11;
	ld.global.f32 	%f40, [%rd48];
	add.s64 	%rd49, %rd46, %rd11;
	ld.global.f32 	%f41, [%rd49];
	add.f32 	%f42, %f40, %f41;
	add.s64 	%rd50, %rd47, %rd11;
	st.global.f32 	[%rd50], %f42;
	add.s64 	%rd51, %rd48, %rd11;
	ld.global.f32 	%f43, [%rd51];
	add.s64 	%rd52, %rd49, %rd11;
	ld.global.f32 	%f44, [%rd52];
	add.f32 	%f45, %f43, %f44;
	add.s64 	%rd53, %rd50, %rd11;
	st.global.f32 	[%rd53], %f45;
	add.s64 	%rd54, %rd51, %rd11;
	ld.global.f32 	%f46, [%rd54];
	add.s64 	%rd55, %rd52, %rd11;
	ld.global.f32 	%f47, [%rd55];
	add.f32 	%f48, %f46, %f47;
	add.s64 	%rd56, %rd53, %rd11;
	st.global.f32 	[%rd56], %f48;
	add.s32 	%r32, %r32, 16;
	add.s32 	%r31, %r31, %r5;
	setp.ne.s32 	%p5, %r32, 0;
	@%p5 bra 	$L__BB1_3;
$L__BB1_4:
	setp.eq.s32 	%p6, %r2, 0;
	@%p6 bra 	$L__BB1_13;
	and.b32  	%r11, %r24, 7;
	setp.lt.u32 	%p7, %r2, 8;
	@%p7 bra 	$L__BB1_7;
	mad.lo.s32 	%r29, %r34, %r23, %r1;
	mul.wide.s32 	%rd57, %r29, 4;
	add.s64 	%rd58, %rd3, %rd57;
	ld.global.f32 	%f49, [%rd58];
	add.s64 	%rd59, %rd2, %rd57;
	ld.global.f32 	%f50, [%rd59];
	add.f32 	%f51, %f49, %f50;
	add.s64 	%rd60, %rd1, %rd57;
	st.global.f32 	[%rd60], %f51;
	mul.wide.s32 	%rd61, %r23, 4;
	add.s64 	%rd62, %rd58, %rd61;
	ld.global.f32 	%f52, [%rd62];
	add.s64 	%rd63, %rd59, %rd61;
	ld.global.f32 	%f53, [%rd63];
	add.f32 	%f54, %f52, %f53;
	add.s64 	%rd64, %rd60, %rd61;
	st.global.f32 	[%rd64], %f54;
	add.s64 	%rd65, %rd62, %rd61;
	ld.global.f32 	%f55, [%rd65];
	add.s64 	%rd66, %rd63, %rd61;
	ld.global.f32 	%f56, [%rd66];
	add.f32 	%f57, %f55, %f56;
	add.s64 	%rd67, %rd64, %rd61;
	st.global.f32 	[%rd67], %f57;
	add.s64 	%rd68, %rd65, %rd61;
	ld.global.f32 	%f58, [%rd68];
	add.s64 	%rd69, %rd66, %rd61;
	ld.global.f32 	%f59, [%rd69];
	add.f32 	%f60, %f58, %f59;
	add.s64 	%rd70, %rd67, %rd61;
	st.global.f32 	[%rd70], %f60;
	add.s64 	%rd71, %rd68, %rd61;
	ld.global.f32 	%f61, [%rd71];
	add.s64 	%rd72, %rd69, %rd61;
	ld.global.f32 	%f62, [%rd72];
	add.f32 	%f63, %f61, %f62;
	add.s64 	%rd73, %rd70, %rd61;
	st.global.f32 	[%rd73], %f63;
	add.s64 	%rd74, %rd71, %rd61;
	ld.global.f32 	%f64, [%rd74];
	add.s64 	%rd75, %rd72, %rd61;
	ld.global.f32 	%f65, [%rd75];
	add.f32 	%f66, %f64, %f65;
	add.s64 	%rd76, %rd73, %rd61;
	st.global.f32 	[%rd76], %f66;
	add.s64 	%rd77, %rd74, %rd61;
	ld.global.f32 	%f67, [%rd77];
	add.s64 	%rd78, %rd75, %rd61;
	ld.global.f32 	%f68, [%rd78];
	add.f32 	%f69, %f67, %f68;
	add.s64 	%rd79, %rd76, %rd61;
	st.global.f32 	[%rd79], %f69;
	add.s64 	%rd80, %rd77, %rd61;
	ld.global.f32 	%f70, [%rd80];
	add.s64 	%rd81, %rd78, %rd61;
	ld.global.f32 	%f71, [%rd81];
	add.f32 	%f72, %f70, %f71;
	add.s64 	%rd82, %rd79, %rd61;
	st.global.f32 	[%rd82], %f72;
	add.s32 	%r34, %r34, 8;
$L__BB1_7:
	setp.eq.s32 	%p8, %r11, 0;
	@%p8 bra 	$L__BB1_13;
	and.b32  	%r14, %r24, 3;
	setp.lt.u32 	%p9, %r11, 4;
	@%p9 bra 	$L__BB1_10;
	mad.lo.s32 	%r30, %r34, %r23, %r1;
	mul.wide.s32 	%rd83, %r30, 4;
	add.s64 	%rd84, %rd3, %rd83;
	ld.global.f32 	%f73, [%rd84];
	add.s64 	%rd85, %rd2, %rd83;
	ld.global.f32 	%f74, [%rd85];
	add.f32 	%f75, %f73, %f74;
	add.s64 	%rd86, %rd1, %rd83;
	st.global.f32 	[%rd86], %f75;
	mul.wide.s32 	%rd87, %r23, 4;
	add.s64 	%rd88, %rd84, %rd87;
	ld.global.f32 	%f76, [%rd88];
	add.s64 	%rd89, %rd85, %rd87;
	ld.global.f32 	%f77, [%rd89];
	add.f32 	%f78, %f76, %f77;
	add.s64 	%rd90, %rd86, %rd87;
	st.global.f32 	[%rd90], %f78;
	add.s64 	%rd91, %rd88, %rd87;
	ld.global.f32 	%f79, [%rd91];
	add.s64 	%rd92, %rd89, %rd87;
	ld.global.f32 	%f80, [%rd92];
	add.f32 	%f81, %f79, %f80;
	add.s64 	%rd93, %rd90, %rd87;
	st.global.f32 	[%rd93], %f81;
	add.s64 	%rd94, %rd91, %rd87;
	ld.global.f32 	%f82, [%rd94];
	add.s64 	%rd95, %rd92, %rd87;
	ld.global.f32 	%f83, [%rd95];
	add.f32 	%f84, %f82, %f83;
	add.s64 	%rd96, %rd93, %rd87;
	st.global.f32 	[%rd96], %f84;
	add.s32 	%r34, %r34, 4;
$L__BB1_10:
	setp.eq.s32 	%p10, %r14, 0;
	@%p10 bra 	$L__BB1_13;
	mad.lo.s32 	%r37, %r34, %r23, %r1;
	neg.s32 	%r36, %r14;
$L__BB1_12:
	.pragma "nounroll";
	mul.wide.s32 	%rd97, %r37, 4;
	add.s64 	%rd98, %rd3, %rd97;
	ld.global.f32 	%f85, [%rd98];
	add.s64 	%rd99, %rd2, %rd97;
	ld.global.f32 	%f86, [%rd99];
	add.f32 	%f87, %f85, %f86;
	add.s64 	%rd100, %rd1, %rd97;
	st.global.f32 	[%rd100], %f87;
	add.s32 	%r37, %r37, %r23;
	add.s32 	%r36, %r36, 1;
	setp.ne.s32 	%p11, %r36, 0;
	@%p11 bra 	$L__BB1_12;
$L__BB1_13:
	ret;

}
	// .globl	_Z17addMatOnDeviceMixPfS_S_ii
.visible .entry _Z17addMatOnDeviceMixPfS_S_ii(
	.param .u64 .ptr .align 1 _Z17addMatOnDeviceMixPfS_S_ii_param_0,
	.param .u64 .ptr .align 1 _Z17addMatOnDeviceMixPfS_S_ii_param_1,
	.param .u64 .ptr .align 1 _Z17addMatOnDeviceMixPfS_S_ii_param_2,
	.param .u32 _Z17addMatOnDeviceMixPfS_S_ii_param_3,
	.param .u32 _Z17addMatOnDeviceMixPfS_S_ii_param_4
)
{
	.reg .pred 	%p<2>;
	.reg .b32 	%r<8>;
	.reg .b32 	%f<4>;
	.reg .b64 	%rd<11>;

	ld.param.u64 	%rd1, [_Z17addMatOnDeviceMixPfS_S_ii_param_0];
	ld.param.u64 	%rd2, [_Z17addMatOnDeviceMixPfS_S_ii_param_1];
	ld.param.u64 	%rd3, [_Z17addMatOnDeviceMixPfS_S_ii_param_2];
	ld.param.u32 	%r2, [_Z17addMatOnDeviceMixPfS_S_ii_param_3];
	mov.u32 	%r3, %tid.x;
	mov.u32 	%r4, %ctaid.x;
	mov.u32 	%r5, %ntid.x;
	mad.lo.s32 	%r1, %r4, %r5, %r3;
	setp.ge.s32 	%p1, %r1, %r2;
	@%p1 bra 	$L__BB2_2;
	cvta.to.global.u64 	%rd4, %rd1;
	cvta.to.global.u64 	%rd5, %rd2;
	cvta.to.global.u64 	%rd6, %rd3;
	mov.u32 	%r6, %ctaid.y;
	mad.lo.s32 	%r7, %r2, %r6, %r1;
	mul.wide.s32 	%rd7, %r7, 4;
	add.s64 	%rd8, %rd4, %rd7;
	ld.global.f32 	%f1, [%rd8];
	add.s64 	%rd9, %rd5, %rd7;
	ld.global.f32 	%f2, [%rd9];
	add.f32 	%f3, %f1, %f2;
	add.s64 	%rd10, %rd6, %rd7;
	st.global.f32 	[%rd10], %f3;
$L__BB2_2:
	ret;

}


// ===== COMPILED SASS (sm_100) =====

	.target	sm_100

	.elftype	@"ET_EXEC"


//--------------------- .note.nv.tkinfo           --------------------------
	.section	.note.nv.tkinfo,"",@"SHT_NOTE"
	.sectionflags	@"SHF_NOTE_NV_TKINFO"
	.tkinfo
        /*0018*/ 	.word	0x00000002
        /*0030*/ 	.string	""
        /*0030*/ 	.string	"ptxas"
        /*0030*/ 	.string	"Cuda compilation tools, release 13.0, V13.0.88"
        /*0030*/ 	.string	"Build cuda_13.0.r13.0/compiler.36424714_0"
        /*0030*/ 	.string	"-arch sm_100 -m 64 "



//--------------------- .note.nv.cuinfo           --------------------------
	.section	.note.nv.cuinfo,"",@"SHT_NOTE"
	.sectionflags	@"SHF_NOTE_NV_CUINFO"
        /*0018*/ 	.short	0x0002
        /*001a*/ 	.short	0x0064
        /*001c*/ 	.short	0x0082
	.zero		2


//--------------------- .nv.info                  --------------------------
	.section	.nv.info,"",@"SHT_CUDA_INFO"
	.align	4


	//----- nvinfo : EIATTR_REGCOUNT
	.align		4
        /*0000*/ 	.byte	0x04, 0x2f
        /*0002*/ 	.short	(.L_1 - .L_0)
	.align		4
.L_0:
        /*0004*/ 	.word	index@(_Z16addMatOnDevice2DPfS_S_ii)
        /*0008*/ 	.word	0x0000000c


	//----- nvinfo : EIATTR_FRAME_SIZE
	.align		4
.L_1:
        /*000c*/ 	.byte	0x04, 0x11
        /*000e*/ 	.short	(.L_3 - .L_2)
	.align		4
.L_2:
        /*0010*/ 	.word	index@(_Z16addMatOnDevice2DPfS_S_ii)
        /*0014*/ 	.word	0x00000000


	//----- nvinfo : EIATTR_REGCOUNT
	.align		4
.L_3:
        /*0018*/ 	.byte	0x04, 0x2f
        /*001a*/ 	.short	(.L_5 - .L_4)
	.align		4
.L_4:
        /*001c*/ 	.word	index@(_Z16addMatOnDevice1DPfS_S_ii)
        /*0020*/ 	.word	0x0000001e


	//----- nvinfo : EIATTR_FRAME_SIZE
	.align		4
.L_5:
        /*0024*/ 	.byte	0x04, 0x11
        /*0026*/ 	.short	(.L_7 - .L_6)
	.align		4
.L_6:
        /*0028*/ 	.word	index@(_Z16addMatOnDevice1DPfS_S_ii)
        /*002c*/ 	.word	0x00000000


	//----- nvinfo : EIATTR_REGCOUNT
	.align		4
.L_7:
        /*0030*/ 	.byte	0x04, 0x2f
        /*0032*/ 	.short	(.L_9 - .L_8)
	.align		4
.L_8:
        /*0034*/ 	.word	index@(_Z17addMatOnDeviceMixPfS_S_ii)
        /*0038*/ 	.word	0x0000000c


	//----- nvinfo : EIATTR_FRAME_SIZE
	.align		4
.L_9:
        /*003c*/ 	.byte	0x04, 0x11
        /*003e*/ 	.short	(.L_11 - .L_10)
	.align		4
.L_10:
        /*0040*/ 	.word	index@(_Z17addMatOnDeviceMixPfS_S_ii)
        /*0044*/ 	.word	0x00000000


	//----- nvinfo : EIATTR_MIN_STACK_SIZE
	.align		4
.L_11:
        /*0048*/ 	.byte	0x04, 0x12
        /*004a*/ 	.short	(.L_13 - .L_12)
	.align		4
.L_12:
        /*004c*/ 	.word	index@(_Z17addMatOnDeviceMixPfS_S_ii)
        /*0050*/ 	.word	0x00000000


	//----- nvinfo : EIATTR_MIN_STACK_SIZE
	.align		4
.L_13:
        /*0054*/ 	.byte	0x04, 0x12
        /*0056*/ 	.short	(.L_15 - .L_14)
	.align		4
.L_14:
        /*0058*/ 	.word	index@(_Z16addMatOnDevice1DPfS_S_ii)
        /*005c*/ 	.word	0x00000000


	//----- nvinfo : EIATTR_MIN_STACK_SIZE
	.align		4
.L_15:
        /*0060*/ 	.byte	0x04, 0x12
        /*0062*/ 	.short	(.L_17 - .L_16)
	.align		4
.L_16:
        /*0064*/ 	.word	index@(_Z16addMatOnDevice2DPfS_S_ii)
        /*0068*/ 	.word	0x00000000
.L_17:


//--------------------- .nv.compat                --------------------------
	.section	.nv.compat,"",@"SHT_CUDA_COMPAT_INFO"
	.align	4
        /*0000*/ 	.byte	0x02, 0x09, 0x00, 0x00, 0x02, 0x02, 0x01, 0x00, 0x02, 0x05, 0x05, 0x00, 0x03, 0x07, 0x01, 0x01
        /*0010*/ 	.byte	0x02, 0x03, 0x00, 0x00, 0x02, 0x06, 0x01, 0x00, 0x04, 0x0b, 0x08, 0x00, 0x09, 0x00, 0x00, 0x00
        /*0020*/ 	.byte	0x00, 0x00, 0x00, 0x00


//--------------------- .nv.info._Z17addMatOnDeviceMixPfS_S_ii --------------------------
	.section	.nv.info._Z17addMatOnDeviceMixPfS_S_ii,"",@"SHT_CUDA_INFO"
	.sectionflags	@""
	.align	4


	//----- nvinfo : EIATTR_CUDA_API_VERSION
	.align		4
        /*0000*/ 	.byte	0x04, 0x37
        /*0002*/ 	.short	(.L_19 - .L_18)
.L_18:
        /*0004*/ 	.word	0x00000082


	//----- nvinfo : EIATTR_KPARAM_INFO
	.align		4
.L_19:
        /*0008*/ 	.byte	0x04, 0x17
        /*000a*/ 	.short	(.L_21 - .L_20)
.L_20:
        /*000c*/ 	.word	0x00000000
        /*0010*/ 	.short	0x0004
        /*0012*/ 	.short	0x001c
        /*0014*/ 	.byte	0x00, 0xf0, 0x11, 0x00


	//----- nvinfo : EIATTR_KPARAM_INFO
	.align		4
.L_21:
        /*0018*/ 	.byte	0x04, 0x17
        /*001a*/ 	.short	(.L_23 - .L_22)
.L_22:
        /*001c*/ 	.word	0x00000000
        /*0020*/ 	.short	0x0003
        /*0022*/ 	.short	0x0018
        /*0024*/ 	.byte	0x00, 0xf0, 0x11, 0x00


	//----- nvinfo : EIATTR_KPARAM_INFO
	.align		4
.L_23:
        /*0028*/ 	.byte	0x04, 0x17
        /*002a*/ 	.short	(.L_25 - .L_24)
.L_24:
        /*002c*/ 	.word	0x00000000
        /*0030*/ 	.short	0x0002
        /*0032*/ 	.short	0x0010
        /*0034*/ 	.byte	0x00, 0xf5, 0x21, 0x00


	//----- nvinfo : EIATTR_KPARAM_INFO
	.align		4
.L_25:
        /*0038*/ 	.byte	0x04, 0x17
        /*003a*/ 	.short	(.L_27 - .L_26)
.L_26:
        /*003c*/ 	.word	0x00000000
        /*0040*/ 	.short	0x0001
        /*0042*/ 	.short	0x0008
        /*0044*/ 	.byte	0x00, 0xf5, 0x21, 0x00


	//----- nvinfo : EIATTR_KPARAM_INFO
	.align		4
.L_27:
        /*0048*/ 	.byte	0x04, 0x17
        /*004a*/ 	.short	(.L_29 - .L_28)
.L_28:
        /*004c*/ 	.word	0x00000000
        /*0050*/ 	.short	0x0000
        /*0052*/ 	.short	0x0000
        /*0054*/ 	.byte	0x00, 0xf5, 0x21, 0x00


	//----- nvinfo : EIATTR_SPARSE_MMA_MASK
	.align		4
.L_29:
        /*0058*/ 	.byte	0x03, 0x50
        /*005a*/ 	.short	0x0000


	//----- nvinfo : EIATTR_MAXREG_COUNT
	.align		4
        /*005c*/ 	.byte	0x03, 0x1b
        /*005e*/ 	.short	0x00ff


	//----- nvinfo : EIATTR_MERCURY_ISA_VERSION
	.align		4
        /*0060*/ 	.byte	0x03, 0x5f
        /*0062*/ 	.short	0x0101


	//----- nvinfo : EIATTR_VRC_CTA_INIT_COUNT
	.align		4
        /*0064*/ 	.byte	0x02, 0x4a
	.zero		1
	.zero		1


	//----- nvinfo : EIATTR_EXIT_INSTR_OFFSETS
	.align		4
        /*0068*/ 	.byte	0x04, 0x1c
        /*006a*/ 	.short	(.L_31 - .L_30)


	//   ....[0]....
.L_30:
        /*006c*/ 	.word	0x00000070


	//   ....[1]....
        /*0070*/ 	.word	0x00000150


	//----- nvinfo : EIATTR_CBANK_PARAM_SIZE
	.align		4
.L_31:
        /*0074*/ 	.byte	0x03, 0x19
        /*0076*/ 	.short	0x0020


	//----- nvinfo : EIATTR_PARAM_CBANK
	.align		4
        /*0078*/ 	.byte	0x04, 0x0a
        /*007a*/ 	.short	(.L_33 - .L_32)
	.align		4
.L_32:
        /*007c*/ 	.word	index@(.nv.constant0._Z17addMatOnDeviceMixPfS_S_ii)
        /*0080*/ 	.short	0x0380
        /*0082*/ 	.short	0x0020


	//----- nvinfo : EIATTR_SW_WAR
	.align		4
.L_33:
        /*0084*/ 	.byte	0x04, 0x36
        /*0086*/ 	.short	(.L_35 - .L_34)
.L_34:
        /*0088*/ 	.word	0x00000008
.L_35:


//--------------------- .nv.info._Z16addMatOnDevice1DPfS_S_ii --------------------------
	.section	.nv.info._Z16addMatOnDevice1DPfS_S_ii,"",@"SHT_CUDA_INFO"
	.sectionflags	@""
	.align	4


	//----- nvinfo : EIATTR_CUDA_API_VERSION
	.align		4
        /*0000*/ 	.byte	0x04, 0x37
        /*0002*/ 	.short	(.L_37 - .L_36)
.L_36:
        /*0004*/ 	.word	0x00000082


	//----- nvinfo : EIATTR_KPARAM_INFO
	.align		4
.L_37:
        /*0008*/ 	.byte	0x04, 0x17
        /*000a*/ 	.short	(.L_39 - .L_38)
.L_38:
        /*000c*/ 	.word	0x00000000
        /*0010*/ 	.short	0x0004
        /*0012*/ 	.short	0x001c
        /*0014*/ 	.byte	0x00, 0xf0, 0x11, 0x00


	//----- nvinfo : EIATTR_KPARAM_INFO
	.align		4
.L_39:
        /*0018*/ 	.byte	0x04, 0x17
        /*001a*/ 	.short	(.L_41 - .L_40)
.L_40:
        /*001c*/ 	.word	0x00000000
        /*0020*/ 	.short	0x0003
        /*0022*/ 	.short	0x0018
        /*0024*/ 	.byte	0x00, 0xf0, 0x11, 0x00


	//----- nvinfo : EIATTR_KPARAM_INFO
	.align		4
.L_41:
        /*0028*/ 	.byte	0x04, 0x17
        /*002a*/ 	.short	(.L_43 - .L_42)
.L_42:
        /*002c*/ 	.word	0x00000000
        /*0030*/ 	.short	0x0002
        /*0032*/ 	.short	0x0010
        /*0034*/ 	.byte	0x00, 0xf5, 0x21, 0x00


	//----- nvinfo : EIATTR_KPARAM_INFO
	.align		4
.L_43:
        /*0038*/ 	.byte	0x04, 0x17
        /*003a*/ 	.short	(.L_45 - .L_44)
.L_44:
        /*003c*/ 	.word	0x00000000
        /*0040*/ 	.short	0x0001
        /*0042*/ 	.short	0x0008
        /*0044*/ 	.byte	0x00, 0xf5, 0x21, 0x00


	//----- nvinfo : EIATTR_KPARAM_INFO
	.align		4
.L_45:
        /*0048*/ 	.byte	0x04, 0x17
        /*004a*/ 	.short	(.L_47 - .L_46)
.L_46:
        /*004c*/ 	.word	0x00000000
        /*0050*/ 	.short	0x0000
        /*0052*/ 	.short	0x0000
        /*0054*/ 	.byte	0x00, 0xf5, 0x21, 0x00


	//----- nvinfo : EIATTR_SPARSE_MMA_MASK
	.align		4
.L_47:
        /*0058*/ 	.byte	0x03, 0x50
        /*005a*/ 	.short	0x0000


	//----- nvinfo : EIATTR_MAXREG_COUNT
	.align		4
        /*005c*/ 	.byte	0x03, 0x1b
        /*005e*/ 	.short	0x00ff


	//----- nvinfo : EIATTR_MERCURY_ISA_VERSION
	.align		4
        /*0060*/ 	.byte	0x03, 0x5f
        /*0062*/ 	.short	0x0101


	//----- nvinfo : EIATTR_VRC_CTA_INIT_COUNT
	.align		4
        /*0064*/ 	.byte	0x02, 0x4a
	.zero		1
	.zero		1


	//----- nvinfo : EIATTR_EXIT_INSTR_OFFSETS
	.align		4
        /*0068*/ 	.byte	0x04, 0x1c
        /*006a*/ 	.short	(.L_49 - .L_48)


	//   ....[0]....
.L_48:
        /*006c*/ 	.word	0x00000080


	//   ....[1]....
        /*0070*/ 	.word	0x00000890


	//   ....[2]....
        /*0074*/ 	.word	0x00000cb0


	//   ....[3]....
        /*0078*/ 	.word	0x00000f10


	//   ....[4]....
        /*007c*/ 	.word	0x00001020


	//----- nvinfo : EIATTR_CBANK_PARAM_SIZE
	.align		4
.L_49:
        /*0080*/ 	.byte	0x03, 0x19
        /*0082*/ 	.short	0x0020


	//----- nvinfo : EIATTR_PARAM_CBANK
	.align		4
        /*0084*/ 	.byte	0x04, 0x0a
        /*0086*/ 	.short	(.L_51 - .L_50)
	.align		4
.L_50:
        /*0088*/ 	.word	index@(.nv.constant0._Z16addMatOnDevice1DPfS_S_ii)
        /*008c*/ 	.short	0x0380
        /*008e*/ 	.short	0x0020


	//----- nvinfo : EIATTR_SW_WAR
	.align		4
.L_51:
        /*0090*/ 	.byte	0x04, 0x36
        /*0092*/ 	.short	(.L_53 - .L_52)
.L_52:
        /*0094*/ 	.word	0x00000008
.L_53:


//--------------------- .nv.info._Z16addMatOnDevice2DPfS_S_ii --------------------------
	.section	.nv.info._Z16addMatOnDevice2DPfS_S_ii,"",@"SHT_CUDA_INFO"
	.sectionflags	@""
	.align	4


	//----- nvinfo : EIATTR_CUDA_API_VERSION
	.align		4
        /*0000*/ 	.byte	0x04, 0x37
        /*0002*/ 	.short	(.L_55 - .L_54)
.L_54:
        /*0004*/ 	.word	0x00000082


	//----- nvinfo : EIATTR_KPARAM_INFO
	.align		4
.L_55:
        /*0008*/ 	.byte	0x04, 0x17
        /*000a*/ 	.short	(.L_57 - .L_56)
.L_56:
        /*000c*/ 	.word	0x00000000
        /*0010*/ 	.short	0x0004
        /*0012*/ 	.short	0x001c
        /*0014*/ 	.byte	0x00, 0xf0, 0x11, 0x00


	//----- nvinfo : EIATTR_KPARAM_INFO
	.align		4
.L_57:
        /*0018*/ 	.byte	0x04, 0x17
        /*001a*/ 	.short	(.L_59 - .L_58)
.L_58:
        /*001c*/ 	.word	0x00000000
        /*0020*/ 	.short	0x0003
        /*0022*/ 	.short	0x0018
        /*0024*/ 	.byte	0x00, 0xf0, 0x11, 0x00


	//----- nvinfo : EIATTR_KPARAM_INFO
	.align		4
.L_59:
        /*0028*/ 	.byte	0x04, 0x17
        /*002a*/ 	.short	(.L_61 - .L_60)
.L_60:
        /*002c*/ 	.word	0x00000000
        /*0030*/ 	.short	0x0002
        /*0032*/ 	.short	0x0010
        /*0034*/ 	.byte	0x00, 0xf5, 0x21, 0x00


	//----- nvinfo : EIATTR_KPARAM_INFO
	.align		4
.L_61:
        /*0038*/ 	.byte	0x04, 0x17
        /*003a*/ 	.short	(.L_63 - .L_62)
.L_62:
        /*003c*/ 	.word	0x00000000
        /*0040*/ 	.short	0x0001
        /*0042*/ 	.short	0x0008
        /*0044*/ 	.byte	0x00, 0xf5, 0x21, 0x00


	//----- nvinfo : EIATTR_KPARAM_INFO
	.align		4
.L_63:
        /*0048*/ 	.byte	0x04, 0x17
        /*004a*/ 	.short	(.L_65 - .L_64)
.L_64:
        /*004c*/ 	.word	0x00000000
        /*0050*/ 	.short	0x0000
        /*0052*/ 	.short	0x0000
        /*0054*/ 	.byte	0x00, 0xf5, 0x21, 0x00


	//----- nvinfo : EIATTR_SPARSE_MMA_MASK
	.align		4
.L_65:
        /*0058*/ 	.byte	0x03, 0x50
        /*005a*/ 	.short	0x0000


	//----- nvinfo : EIATTR_MAXREG_COUNT
	.align		4
        /*005c*/ 	.byte	0x03, 0x1b
        /*005e*/ 	.short	0x00ff


	//----- nvinfo : EIATTR_MERCURY_ISA_VERSION
	.align		4
        /*0060*/ 	.byte	0x03, 0x5f
        /*0062*/ 	.short	0x0101


	//----- nvinfo : EIATTR_VRC_CTA_INIT_COUNT
	.align		4
        /*0064*/ 	.byte	0x02, 0x4a
	.zero		1
	.zero		1


	//----- nvinfo : EIATTR_EXIT_INSTR_OFFSETS
	.align		4
        /*0068*/ 	.byte	0x04, 0x1c
        /*006a*/ 	.short	(.L_67 - .L_66)


	//   ....[0]....
.L_66:
        /*006c*/ 	.word	0x000000c0


	//   ....[1]....
        /*0070*/ 	.word	0x00000190


	//----- nvinfo : EIATTR_CBANK_PARAM_SIZE
	.align		4
.L_67:
        /*0074*/ 	.byte	0x03, 0x19
        /*0076*/ 	.short	0x0020


	//----- nvinfo : EIATTR_PARAM_CBANK
	.align		4
        /*0078*/ 	.byte	0x04, 0x0a
        /*007a*/ 	.short	(.L_69 - .L_68)
	.align		4
.L_68:
        /*007c*/ 	.word	index@(.nv.constant0._Z16addMatOnDevice2DPfS_S_ii)
        /*0080*/ 	.short	0x0380
        /*0082*/ 	.short	0x0020


	//----- nvinfo : EIATTR_SW_WAR
	.align		4
.L_69:
        /*0084*/ 	.byte	0x04, 0x36
        /*0086*/ 	.short	(.L_71 - .L_70)
.L_70:
        /*0088*/ 	.word	0x00000008
.L_71:


//--------------------- .nv.callgraph             --------------------------
	.section	.nv.callgraph,"",@"SHT_CUDA_CALLGRAPH"
	.align	4
	.sectionentsize	8
	.align		4
        /*0000*/ 	.word	0x00000000
	.align		4
        /*0004*/ 	.word	0xffffffff
	.align		4
        /*0008*/ 	.word	0x00000000
	.align		4
        /*000c*/ 	.word	0xfffffffe
	.align		4
        /*0010*/ 	.word	0x00000000
	.align		4
        /*0014*/ 	.word	0xfffffffd
	.align		4
        /*0018*/ 	.word	0x00000000
	.align		4
        /*001c*/ 	.word	0xfffffffc


//--------------------- .text._Z17addMatOnDeviceMixPfS_S_ii --------------------------
	.section	.text._Z17addMatOnDeviceMixPfS_S_ii,"ax",@progbits
	.align	128
        .global         _Z17addMatOnDeviceMixPfS_S_ii
        .type           _Z17addMatOnDeviceMixPfS_S_ii,@function
        .size           _Z17addMatOnDeviceMixPfS_S_ii,(.L_x_8 - _Z17addMatOnDeviceMixPfS_S_ii)
        .other          _Z17addMatOnDeviceMixPfS_S_ii,@"STO_CUDA_ENTRY STV_DEFAULT"
_Z17addMatOnDeviceMixPfS_S_ii:
.text._Z17addMatOnDeviceMixPfS_S_ii:
[----:B------:R-:W-:Y:S01]  /*0000*/  LDC R1, c[0x0][0x37c] ;  /* 0x0000df00ff017b82 */ /* 0x000fe20000000800 */
[----:B------:R-:W0:Y:S07]  /*0010*/  S2R R0, SR_TID.X ;  /* 0x0000000000007919 */ /* 0x000e2e0000002100 */
[----:B------:R-:W0:Y:S01]  /*0020*/  S2UR UR4, SR_CTAID.X ;  /* 0x00000000000479c3 */ /* 0x000e220000002500 */
[----:B------:R-:W1:Y:S07]  /*0030*/  LDCU UR6, c[0x0][0x398] ;  /* 0x00007300ff0677ac */ /* 0x000e6e0008000800 */
[----:B------:R-:W0:Y:S02]  /*0040*/  LDC R3, c[0x0][0x360] ;  /* 0x0000d800ff037b82 */ /* 0x000e240000000800 */
[----:B0-----:R-:W-:-:S05]  /*0050*/  IMAD R0, R3, UR4, R0 ;  /* 0x0000000403007c24 */ /* 0x001fca000f8e0200 */
[----:B-1----:R-:W-:-:S13]  /*0060*/  ISETP.GE.AND P0, PT, R0, UR6, PT ;  /* 0x0000000600007c0c */ /* 0x002fda000bf06270 */
[----:B------:R-:W-:Y:S05]  /*0070*/  @P0 EXIT ;  /* 0x000000000000094d */ /* 0x000fea0003800000 */
[----:B------:R-:W0:Y:S01]  /*0080*/  S2R R9, SR_CTAID.Y ;  /* 0x0000000000097919 */ /* 0x000e220000002600 */
[----:B------:R-:W1:Y:S01]  /*0090*/  LDC.64 R2, c[0x0][0x380] ;  /* 0x0000e000ff027b82 */ /* 0x000e620000000a00 */
[----:B------:R-:W2:Y:S07]  /*00a0*/  LDCU.64 UR4, c[0x0][0x358] ;  /* 0x00006b00ff0477ac */ /* 0x000eae0008000a00 */
[----:B------:R-:W3:Y:S08]  /*00b0*/  LDC.64 R4, c[0x0][0x388] ;  /* 0x0000e200ff047b82 */ /* 0x000ef00000000a00 */
[----:B------:R-:W4:Y:S01]  /*00c0*/  LDC.64 R6, c[0x0][0x390] ;  /* 0x0000e400ff067b82 */ /* 0x000f220000000a00 */
[----:B0-----:R-:W-:-:S04]  /*00d0*/  IMAD R9, R9, UR6, R0 ;  /* 0x0000000609097c24 */ /* 0x001fc8000f8e0200 */
[----:B-1----:R-:W-:-:S04]  /*00e0*/  IMAD.WIDE R2, R9, 0x4, R2 ;  /* 0x0000000409027825 */ /* 0x002fc800078e0202 */
[C---:B---3--:R-:W-:Y:S02]  /*00f0*/  IMAD.WIDE R4, R9.reuse, 0x4, R4 ;  /* 0x0000000409047825 */ /* 0x048fe400078e0204 */
[----:B--2---:R-:W2:Y:S04]  /*0100*/  LDG.E R2, desc[UR4][R2.64] ;  /* 0x0000000402027981 */ /* 0x004ea8000c1e1900 */
[----:B------:R-:W2:Y:S01]  /*0110*/  LDG.E R5, desc[UR4][R4.64] ;  /* 0x0000000404057981 */ /* 0x000ea2000c1e1900 */
[----:B----4-:R-:W-:-:S04]  /*0120*/  IMAD.WIDE R6, R9, 0x4, R6 ;  /* 0x0000000409067825 */ /* 0x010fc800078e0206 */
[----:B--2---:R-:W-:-:S05]  /*0130*/  FADD R9, R2, R5 ;  /* 0x0000000502097221 */ /* 0x004fca0000000000 */
[----:B------:R-:W-:Y:S01]  /*0140*/  STG.E desc[UR4][R6.64], R9 ;  /* 0x0000000906007986 */ /* 0x000fe2000c101904 */
[----:B------:R-:W-:Y:S05]  /*0150*/  EXIT ;  /* 0x000000000000794d */ /* 0x000fea0003800000 */
.L_x_0:
[----:B------:R-:W-:-:S00]  /*0160*/  BRA `(.L_x_0) ;  /* 0xfffffffc00fc7947 */ /* 0x000fc0000383ffff */
[----:B------:R-:W-:-:S00]  /*0170*/  NOP ;  /* 0x0000000000007918 */ /* 0x000fc00000000000 */
        /* <DEDUP_REMOVED lines=8> */
.L_x_8:


//--------------------- .text._Z16addMatOnDevice1DPfS_S_ii --------------------------
	.section	.text._Z16addMatOnDevice1DPfS_S_ii,"ax",@progbits
	.align	128
        .global         _Z16addMatOnDevice1DPfS_S_ii
        .type           _Z16addMatOnDevice1DPfS_S_ii,@function
        .size           _Z16addMatOnDevice1DPfS_S_ii,(.L_x_9 - _Z16addMatOnDevice1DPfS_S_ii)
        .other          _Z16addMatOnDevice1DPfS_S_ii,@"STO_CUDA_ENTRY STV_DEFAULT"
_Z16addMatOnDevice1DPfS_S_ii:
.text._Z16addMatOnDevice1DPfS_S_ii:
[----:B------:R-:W-:Y:S01]  /*0000*/  LDC R1, c[0x0][0x37c] ;  /* 0x0000df00ff017b82 */ /* 0x000fe20000000800 */
[----:B------:R-:W0:Y:S07]  /*0010*/  S2R R5, SR_TID.X ;  /* 0x0000000000057919 */ /* 0x000e2e0000002100 */
[----:B------:R-:W0:Y:S08]  /*0020*/  S2UR UR4, SR_CTAID.X ;  /* 0x00000000000479c3 */ /* 0x000e300000002500 */
[----:B------:R-:W0:Y:S08]  /*0030*/  LDC R0, c[0x0][0x360] ;  /* 0x0000d800ff007b82 */ /* 0x000e300000000800 */
[----:B------:R-:W1:Y:S01]  /*0040*/  LDC.64 R2, c[0x0][0x398] ;  /* 0x0000e600ff027b82 */ /* 0x000e620000000a00 */
[----:B0-----:R-:W-:Y:S01]  /*0050*/  IMAD R5, R0, UR4, R5 ;  /* 0x0000000400057c24 */ /* 0x001fe2000f8e0205 */
[----:B-1----:R-:W-:-:S04]  /*0060*/  ISETP.GE.AND P0, PT, R3, 0x1, PT ;  /* 0x000000010300780c */ /* 0x002fc80003f06270 */
[----:B------:R-:W-:-:S13]  /*0070*/  ISETP.GE.OR P0, PT, R5, R2, !P0 ;  /* 0x000000020500720c */ /* 0x000fda0004706670 */
[----:B------:R-:W-:Y:S05]  /*0080*/  @P0 EXIT ;  /* 0x000000000000094d */ /* 0x000fea0003800000 */
[C---:B------:R-:W-:Y:S01]  /*0090*/  ISETP.GE.U32.AND P1, PT, R3.reuse, 0x10, PT ;  /* 0x000000100300780c */ /* 0x040fe20003f26070 */
[----:B------:R-:W0:Y:S01]  /*00a0*/  LDCU.64 UR4, c[0x0][0x358] ;  /* 0x00006b00ff0477ac */ /* 0x000e220008000a00 */
[----:B------:R-:W-:Y:S01]  /*00b0*/  LOP3.LUT R6, R3, 0xf, RZ, 0xc0, !PT ;  /* 0x0000000f03067812 */ /* 0x000fe200078ec0ff */
[----:B------:R-:W-:-:S03]  /*00c0*/  HFMA2 R0, -RZ, RZ, 0, 0 ;  /* 0x00000000ff007431 */ /* 0x000fc600000001ff */
[----:B------:R-:W-:-:S07]  /*00d0*/  ISETP.NE.AND P0, PT, R6, RZ, PT ;  /* 0x000000ff0600720c */ /* 0x000fce0003f05270 */
[----:B------:R-:W-:Y:S06]  /*00e0*/  @!P1 BRA `(.L_x_1) ;  /* 0x0000000400e89947 */ /* 0x000fec0003800000 */
[----:B------:R-:W-:Y:S02]  /*00f0*/  LOP3.LUT R0, R3, 0x7ffffff0, RZ, 0xc0, !PT ;  /* 0x7ffffff003007812 */ /* 0x000fe400078ec0ff */
[----:B------:R-:W-:Y:S02]  /*0100*/  MOV R7, R5 ;  /* 0x0000000500077202 */ /* 0x000fe40000000f00 */
[----:B------:R-:W-:-:S07]  /*0110*/  IADD3 R4, PT, PT, -R0, RZ, RZ ;  /* 0x000000ff00047210 */ /* 0x000fce0007ffe1ff */
.L_x_2:
[----:B---3--:R-:W1:Y:S08]  /*0120*/  LDC.64 R16, c[0x0][0x380] ;  /* 0x0000e000ff107b82 */ /* 0x008e700000000a00 */
[----:B------:R-:W2:Y:S08]  /*0130*/  LDC.64 R18, c[0x0][0x388] ;  /* 0x0000e200ff127b82 */ /* 0x000eb00000000a00 */
[----:B------:R-:W3:Y:S01]  /*0140*/  LDC.64 R8, c[0x0][0x390] ;  /* 0x0000e400ff087b82 */ /* 0x000ee20000000a00 */
[----:B-1----:R-:W-:-:S05]  /*0150*/  IMAD.WIDE R16, R7, 0x4, R16 ;  /* 0x0000000407107825 */ /* 0x002fca00078e0210 */
[----:B0-----:R-:W4:Y:S01]  /*0160*/  LDG.E R10, desc[UR4][R16.64] ;  /* 0x00000004100a7981 */ /* 0x001f22000c1e1900 */
[----:B--2---:R-:W-:-:S05]  /*0170*/  IMAD.WIDE R18, R7, 0x4, R18 ;  /* 0x0000000407127825 */ /* 0x004fca00078e0212 */
[----:B------:R-:W4:Y:S01]  /*0180*/  LDG.E R11, desc[UR4][R18.64] ;  /* 0x00000004120b7981 */ /* 0x000f22000c1e1900 */
[----:B------:R-:W-:-:S04]  /*0190*/  IMAD.WIDE R12, R2, 0x4, R16 ;  /* 0x00000004020c7825 */ /* 0x000fc800078e0210 */
[----:B---3--:R-:W-:-:S04]  /*01a0*/  IMAD.WIDE R8, R7, 0x4, R8 ;  /* 0x0000000407087825 */ /* 0x008fc800078e0208 */
[----:B----4-:R-:W-:Y:S01]  /*01b0*/  FADD R23, R10, R11 ;  /* 0x0000000b0a177221 */ /* 0x010fe20000000000 */
[----:B------:R-:W-:-:S04]  /*01c0*/  IMAD.WIDE R10, R2, 0x4, R18 ;  /* 0x00000004020a7825 */ /* 0x000fc800078e0212 */
[----:B------:R0:W-:Y:S04]  /*01d0*/  STG.E desc[UR4][R8.64], R23 ;  /* 0x0000001708007986 */ /* 0x0001e8000c101904 */
[----:B------:R-:W2:Y:S04]  /*01e0*/  LDG.E R20, desc[UR4][R12.64] ;  /* 0x000000040c147981 */ /* 0x000ea8000c1e1900 */
[----:B------:R-:W2:Y:S01]  /*01f0*/  LDG.E R21, desc[UR4][R10.64] ;  /* 0x000000040a157981 */ /* 0x000ea2000c1e1900 */
[----:B------:R-:W-:-:S04]  /*0200*/  IMAD.WIDE R14, R2, 0x4, R8 ;  /* 0x00000004020e7825 */ /* 0x000fc800078e0208 */
[----:B------:R-:W-:-:S04]  /*0210*/  IMAD.WIDE R18, R2, 0x4, R12 ;  /* 0x0000000402127825 */ /* 0x000fc800078e020c */
[----:B------:R-:W-:-:S04]  /*0220*/  IMAD.WIDE R16, R2, 0x4, R10 ;  /* 0x0000000402107825 */ /* 0x000fc800078e020a */
[----:B--2---:R-:W-:-:S05]  /*0230*/  FADD R25, R20, R21 ;  /* 0x0000001514197221 */ /* 0x004fca0000000000 */
[----:B------:R1:W-:Y:S04]  /*0240*/  STG.E desc[UR4][R14.64], R25 ;  /* 0x000000190e007986 */ /* 0x0003e8000c101904 */
[----:B------:R-:W2:Y:S04]  /*0250*/  LDG.E R22, desc[UR4][R18.64] ;  /* 0x0000000412167981 */ /* 0x000ea8000c1e1900 */
[----:B------:R-:W2:Y:S01]  /*0260*/  LDG.E R27, desc[UR4][R16.64] ;  /* 0x00000004101b7981 */ /* 0x000ea2000c1e1900 */
[----:B------:R-:W-:-:S04]  /*0270*/  IMAD.WIDE R20, R2, 0x4, R14 ;  /* 0x0000000402147825 */ /* 0x000fc800078e020e */
[----:B------:R-:W-:-:S04]  /*0280*/  IMAD.WIDE R12, R2, 0x4, R18 ;  /* 0x00000004020c7825 */ /* 0x000fc800078e0212 */
[----:B0-----:R-:W-:-:S04]  /*0290*/  IMAD.WIDE R8, R2, 0x4, R16 ;  /* 0x0000000402087825 */ /* 0x001fc800078e0210 */
[----:B--2---:R-:W-:-:S05]  /*02a0*/  FADD R27, R22, R27 ;  /* 0x0000001b161b7221 */ /* 0x004fca0000000000 */
[----:B------:R0:W-:Y:S04]  /*02b0*/  STG.E desc[UR4][R20.64], R27 ;  /* 0x0000001b14007986 */ /* 0x0001e8000c101904 */
[----:B------:R-:W2:Y:S04]  /*02c0*/  LDG.E R22, desc[UR4][R12.64] ;  /* 0x000000040c167981 */ /* 0x000ea8000c1e1900 */
[----:B------:R-:W2:Y:S01]  /*02d0*/  LDG.E R23, desc[UR4][R8.64] ;  /* 0x0000000408177981 */ /* 0x000ea2000c1e1900 */
[----:B------:R-:W-:-:S04]  /*02e0*/  IMAD.WIDE R10, R2, 0x4, R20 ;  /* 0x00000004020a7825 */ /* 0x000fc800078e0214 */
[----:B------:R-:W-:-:S04]  /*02f0*/  IMAD.WIDE R18, R2, 0x4, R12 ;  /* 0x0000000402127825 */ /* 0x000fc800078e020c */
[----:B-1----:R-:W-:-:S04]  /*0300*/  IMAD.WIDE R14, R2, 0x4, R8 ;  /* 0x00000004020e7825 */ /* 0x002fc800078e0208 */
[----:B--2---:R-:W-:-:S05]  /*0310*/  FADD R23, R22, R23 ;  /* 0x0000001716177221 */ /* 0x004fca0000000000 */
        /* <DEDUP_REMOVED lines=8> */
[----:B------:R-:W3:Y:S04]  /*03a0*/  LDG.E R22, desc[UR4][R12.64] ;  /* 0x000000040c167981 */ /* 0x000ee8000c1e1900 */
[----:B0-----:R-:W3:Y:S01]  /*03b0*/  LDG.E R27, desc[UR4][R8.64] ;  /* 0x00000004081b7981 */ /* 0x001ee2000c1e1900 */
[----:B------:R-:W-:-:S04]  /*03c0*/  IMAD.WIDE R20, R2, 0x4, R16 ;  /* 0x0000000402147825 */ /* 0x000fc800078e0210 */
[----:B------:R-:W-:-:S04]  /*03d0*/  IMAD.WIDE R18, R2, 0x4, R12 ;  /* 0x0000000402127825 */ /* 0x000fc800078e020c */
[----:B-1----:R-:W-:-:S04]  /*03e0*/  IMAD.WIDE R10, R2, 0x4, R8 ;  /* 0x00000004020a7825 */ /* 0x002fc800078e0208 */
[----:B---3--:R-:W-:-:S05]  /*03f0*/  FADD R27, R22, R27 ;  /* 0x0000001b161b7221 */ /* 0x008fca0000000000 */
[----:B------:R0:W-:Y:S04]  /*0400*/  STG.E desc[UR4][R20.64], R27 ;  /* 0x0000001b14007986 */ /* 0x0001e8000c101904 */
[----:B------:R-:W3:Y:S04]  /*0410*/  LDG.E R22, desc[UR4][R18.64] ;  /* 0x0000000412167981 */ /* 0x000ee8000c1e1900 */
[----:B------:R-:W3:Y:S01]  /*0420*/  LDG.E R23, desc[UR4][R10.64] ;  /* 0x000000040a177981 */ /* 0x000ee2000c1e1900 */
[----:B------:R-:W-:-:S04]  /*0430*/  IMAD.WIDE R14, R2, 0x4, R20 ;  /* 0x00000004020e7825 */ /* 0x000fc800078e0214 */
[----:B------:R-:W-:-:S04]  /*0440*/  IMAD.WIDE R12, R2, 0x4, R18 ;  /* 0x00000004020c7825 */ /* 0x000fc800078e0212 */
[----:B------:R-:W-:-:S04]  /*0450*/  IMAD.WIDE R8, R2, 0x4, R10 ;  /* 0x0000000402087825 */ /* 0x000fc800078e020a */
[----:B---3--:R-:W-:-:S05]  /*0460*/  FADD R23, R22, R23 ;  /* 0x0000001716177221 */ /* 0x008fca0000000000 */
[----:B------:R1:W-:Y:S04]  /*0470*/  STG.E desc[UR4][R14.64], R23 ;  /* 0x000000170e007986 */ /* 0x0003e8000c101904 */
[----:B------:R-:W3:Y:S04]  /*0480*/  LDG.E R22, desc[UR4][R12.64] ;  /* 0x000000040c167981 */ /* 0x000ee8000c1e1900 */
[----:B--2---:R-:W3:Y:S01]  /*0490*/  LDG.E R25, desc[UR4][R8.64] ;  /* 0x0000000408197981 */ /* 0x004ee2000c1e1900 */
[----:B------:R-:W-:-:S04]  /*04a0*/  IMAD.WIDE R16, R2, 0x4, R14 ;  /* 0x0000000402107825 */ /* 0x000fc800078e020e */
[----:B------:R-:W-:-:S04]  /*04b0*/  IMAD.WIDE R18, R2, 0x4, R12 ;  /* 0x0000000402127825 */ /* 0x000fc800078e020c */
[----:B------:R-:W-:-:S04]  /*04c0*/  IMAD.WIDE R10, R2, 0x4, R8 ;  /* 0x00000004020a7825 */ /* 0x000fc800078e0208 */
[----:B---3--:R-:W-:-:S05]  /*04d0*/  FADD R25, R22, R25 ;  /* 0x0000001916197221 */ /* 0x008fca0000000000 */
[----:B------:R2:W-:Y:S04]  /*04e0*/  STG.E desc[UR4][R16.64], R25 ;  /* 0x0000001910007986 */ /* 0x0005e8000c101904 */
[----:B------:R-:W3:Y:S04]  /*04f0*/  LDG.E R22, desc[UR4][R18.64] ;  /* 0x0000000412167981 */ /* 0x000ee8000c1e1900 */
[----:B0-----:R-:W3:Y:S01]  /*0500*/  LDG.E R27, desc[UR4][R10.64] ;  /* 0x000000040a1b7981 */ /* 0x001ee2000c1e1900 */
[----:B------:R-:W-:-:S04]  /*0510*/  IMAD.WIDE R20, R2, 0x4, R16 ;  /* 0x0000000402147825 */ /* 0x000fc800078e0210 */
[----:B------:R-:W-:-:S04]  /*0520*/  IMAD.WIDE R12, R2, 0x4, R18 ;  /* 0x00000004020c7825 */ /* 0x000fc800078e0212 */
[----:B------:R-:W-:-:S04]  /*0530*/  IMAD.WIDE R8, R2, 0x4, R10 ;  /* 0x0000000402087825 */ /* 0x000fc800078e020a */
[----:B---3--:R-:W-:-:S05]  /*0540*/  FADD R27, R22, R27 ;  /* 0x0000001b161b7221 */ /* 0x008fca0000000000 */
[----:B------:R0:W-:Y:S04]  /*0550*/  STG.E desc[UR4][R20.64], R27 ;  /* 0x0000001b14007986 */ /* 0x0001e8000c101904 */
[----:B------:R-:W3:Y:S04]  /*0560*/  LDG.E R22, desc[UR4][R12.64] ;  /* 0x000000040c167981 */ /* 0x000ee8000c1e1900 */
[----:B-1----:R-:W3:Y:S01]  /*0570*/  LDG.E R23, desc[UR4][R8.64] ;  /* 0x0000000408177981 */ /* 0x002ee2000c1e1900 */
[----:B------:R-:W-:-:S04]  /*0580*/  IMAD.WIDE R14, R2, 0x4, R20 ;  /* 0x00000004020e7825 */ /* 0x000fc800078e0214 */
[----:B--2---:R-:W-:-:S04]  /*0590*/  IMAD.WIDE R16, R2, 0x4, R12 ;  /* 0x0000000402107825 */ /* 0x004fc800078e020c */
[----:B------:R-:W-:-:S04]  /*05a0*/  IMAD.WIDE R10, R2, 0x4, R8 ;  /* 0x00000004020a7825 */ /* 0x000fc800078e0208 */
[----:B---3--:R-:W-:-:S05]  /*05b0*/  FADD R23, R22, R23 ;  /* 0x0000001716177221 */ /* 0x008fca0000000000 */
        /* <DEDUP_REMOVED lines=11> */
[----:B-1----:R-:W-:-:S04]  /*0670*/  IMAD.WIDE R14, R2, 0x4, R12 ;  /* 0x00000004020e7825 */ /* 0x002fc800078e020c */
[----:B------:R-:W-:-:S04]  /*0680*/  IMAD.WIDE R10, R2, 0x4, R8 ;  /* 0x00000004020a7825 */ /* 0x000fc800078e0208 */
        /* <DEDUP_REMOVED lines=23> */
[----:B------:R-:W2:Y:S04]  /*0800*/  LDG.E R12, desc[UR4][R12.64] ;  /* 0x000000040c0c7981 */ /* 0x000ea8000c1e1900 */
[----:B------:R-:W2:Y:S01]  /*0810*/  LDG.E R9, desc[UR4][R8.64] ;  /* 0x0000000408097981 */ /* 0x000ea2000c1e1900 */
[----:B------:R-:W-:-:S04]  /*0820*/  IADD3 R4, PT, PT, R4, 0x10, RZ ;  /* 0x0000001004047810 */ /* 0x000fc80007ffe0ff */
[----:B------:R-:W-:Y:S01]  /*0830*/  ISETP.NE.AND P1, PT, R4, RZ, PT ;  /* 0x000000ff0400720c */ /* 0x000fe20003f25270 */
[C---:B-1----:R-:W-:Y:S01]  /*0840*/  IMAD.WIDE R16, R2.reuse, 0x4, R20 ;  /* 0x0000000402107825 */ /* 0x042fe200078e0214 */
[----:B------:R-:W-:-:S03]  /*0850*/  LEA R7, R2, R7, 0x4 ;  /* 0x0000000702077211 */ /* 0x000fc600078e20ff */
[----:B--2---:R-:W-:-:S05]  /*0860*/  FADD R19, R12, R9 ;  /* 0x000000090c137221 */ /* 0x004fca0000000000 */
[----:B------:R3:W-:Y:S03]  /*0870*/  STG.E desc[UR4][R16.64], R19 ;  /* 0x0000001310007986 */ /* 0x0007e6000c101904 */
[----:B------:R-:W-:Y:S05]  /*0880*/  @P1 BRA `(.L_x_2) ;  /* 0xfffffff800241947 */ /* 0x000fea000383ffff */
.L_x_1:
[----:B0-----:R-:W-:Y:S05]  /*0890*/  @!P0 EXIT ;  /* 0x000000000000894d */ /* 0x001fea0003800000 */
[----:B------:R-:W-:Y:S02]  /*08a0*/  ISETP.GE.U32.AND P0, PT, R6, 0x8, PT ;  /* 0x000000080600780c */ /* 0x000fe40003f06070 */
[----:B------:R-:W-:-:S04]  /*08b0*/  LOP3.LUT R4, R3, 0x7, RZ, 0xc0, !PT ;  /* 0x0000000703047812 */ /* 0x000fc800078ec0ff */
[----:B------:R-:W-:-:S07]  /*08c0*/  ISETP.NE.AND P1, PT, R4, RZ, PT ;  /* 0x000000ff0400720c */ /* 0x000fce0003f25270 */
[----:B------:R-:W-:Y:S06]  /*08d0*/  @!P0 BRA `(.L_x_3) ;  /* 0x0000000000f48947 */ /* 0x000fec0003800000 */
[----:B------:R-:W0:Y:S01]  /*08e0*/  LDC.64 R6, c[0x0][0x380] ;  /* 0x0000e000ff067b82 */ /* 0x000e220000000a00 */
[----:B------:R-:W-:-:S07]  /*08f0*/  IMAD R13, R0, R2, R5 ;  /* 0x00000002000d7224 */ /* 0x000fce00078e0205 */
[----:B------:R-:W1:Y:S08]  /*0900*/  LDC.64 R8, c[0x0][0x388] ;  /* 0x0000e200ff087b82 */ /* 0x000e700000000a00 */
[----:B------:R-:W2:Y:S01]  /*0910*/  LDC.64 R10, c[0x0][0x390] ;  /* 0x0000e400ff0a7b82 */ /* 0x000ea20000000a00 */
[----:B0-----:R-:W-:-:S05]  /*0920*/  IMAD.WIDE R6, R13, 0x4, R6 ;  /* 0x000000040d067825 */ /* 0x001fca00078e0206 */
[----:B------:R-:W3:Y:S01]  /*0930*/  LDG.E R12, desc[UR4][R6.64] ;  /* 0x00000004060c7981 */ /* 0x000ee2000c1e1900 */
[----:B-1----:R-:W-:-:S05]  /*0940*/  IMAD.WIDE R8, R13, 0x4, R8 ;  /* 0x000000040d087825 */ /* 0x002fca00078e0208 */
[----:B------:R-:W3:Y:S01]  /*0950*/  LDG.E R15, desc[UR4][R8.64] ;  /* 0x00000004080f7981 */ /* 0x000ee2000c1e1900 */
[----:B--2---:R-:W-:-:S04]  /*0960*/  IMAD.WIDE R10, R13, 0x4, R10 ;  /* 0x000000040d0a7825 */ /* 0x004fc800078e020a */
[----:B---3--:R-:W-:Y:S01]  /*0970*/  FADD R21, R12, R15 ;  /* 0x0000000f0c157221 */ /* 0x008fe20000000000 */
[----:B------:R-:W-:-:S04]  /*0980*/  IMAD.WIDE R12, R2, 0x4, R6 ;  /* 0x00000004020c7825 */ /* 0x000fc800078e0206 */
[C---:B------:R-:W-:Y:S01]  /*0990*/  IMAD.WIDE R14, R2.reuse, 0x4, R8 ;  /* 0x00000004020e7825 */ /* 0x040fe200078e0208 */
        /* <DEDUP_REMOVED lines=11> */
[----:B0-----:R-:W-:-:S04]  /*0a50*/  IMAD.WIDE R10, R2, 0x4, R6 ;  /* 0x00000004020a7825 */ /* 0x001fc800078e0206 */
[----:B------:R-:W-:-:S04]  /*0a60*/  IMAD.WIDE R12, R2, 0x4, R8 ;  /* 0x00000004020c7825 */ /* 0x000fc800078e0208 */
        /* <DEDUP_REMOVED lines=10> */
[----:B-1----:R-:W3:Y:S01]  /*0b10*/  LDG.E R23, desc[UR4][R8.64] ;  /* 0x0000000408177981 */ /* 0x002ee2000c1e1900 */
        /* <DEDUP_REMOVED lines=19> */
[----:B------:R-:W0:Y:S04]  /*0c50*/  LDG.E R10, desc[UR4][R10.64] ;  /* 0x000000040a0a7981 */ /* 0x000e28000c1e1900 */
[----:B------:R-:W0:Y:S01]  /*0c60*/  LDG.E R13, desc[UR4][R12.64] ;  /* 0x000000040c0d7981 */ /* 0x000e22000c1e1900 */
[----:B-1----:R-:W-:Y:S01]  /*0c70*/  IMAD.WIDE R16, R2, 0x4, R14 ;  /* 0x0000000402107825 */ /* 0x002fe200078e020e */
[----:B------:R-:W-:-:S03]  /*0c80*/  IADD3 R0, PT, PT, R0, 0x8, RZ ;  /* 0x0000000800007810 */ /* 0x000fc60007ffe0ff */
[----:B0-----:R-:W-:-:S05]  /*0c90*/  FADD R19, R10, R13 ;  /* 0x0000000d0a137221 */ /* 0x001fca0000000000 */
[----:B------:R2:W-:Y:S02]  /*0ca0*/  STG.E desc[UR4][R16.64], R19 ;  /* 0x0000001310007986 */ /* 0x0005e4000c101904 */
.L_x_3:
[----:B------:R-:W-:Y:S05]  /*0cb0*/  @!P1 EXIT ;  /* 0x000000000000994d */ /* 0x000fea0003800000 */
[----:B------:R-:W-:Y:S02]  /*0cc0*/  ISETP.GE.U32.AND P0, PT, R4, 0x4, PT ;  /* 0x000000040400780c */ /* 0x000fe40003f06070 */
[----:B------:R-:W-:-:S04]  /*0cd0*/  LOP3.LUT R3, R3, 0x3, RZ, 0xc0, !PT ;  /* 0x0000000303037812 */ /* 0x000fc800078ec0ff */
[----:B------:R-:W-:-:S07]  /*0ce0*/  ISETP.NE.AND P1, PT, R3, RZ, PT ;  /* 0x000000ff0300720c */ /* 0x000fce0003f25270 */
[----:B------:R-:W-:Y:S06]  /*0cf0*/  @!P0 BRA `(.L_x_4) ;  /* 0x0000000000848947 */ /* 0x000fec0003800000 */
[----:B------:R-:W0:Y:S01]  /*0d00*/  LDC.64 R6, c[0x0][0x380] ;  /* 0x0000e000ff067b82 */ /* 0x000e220000000a00 */
[----:B--2---:R-:W-:-:S07]  /*0d10*/  IMAD R15, R0, R2, R5 ;  /* 0x00000002000f7224 */ /* 0x004fce00078e0205 */
[----:B------:R-:W1:Y:S08]  /*0d20*/  LDC.64 R8, c[0x0][0x388] ;  /* 0x0000e200ff087b82 */ /* 0x000e700000000a00 */
[----:B------:R-:W2:Y:S01]  /*0d30*/  LDC.64 R10, c[0x0][0x390] ;  /* 0x0000e400ff0a7b82 */ /* 0x000ea20000000a00 */
[----:B0-----:R-:W-:-:S05]  /*0d40*/  IMAD.WIDE R6, R15, 0x4, R6 ;  /* 0x000000040f067825 */ /* 0x001fca00078e0206 */
[----:B------:R-:W3:Y:S01]  /*0d50*/  LDG.E R4, desc[UR4][R6.64] ;  /* 0x0000000406047981 */ /* 0x000ee2000c1e1900 */
[----:B-1----:R-:W-:-:S05]  /*0d60*/  IMAD.WIDE R8, R15, 0x4, R8 ;  /* 0x000000040f087825 */ /* 0x002fca00078e0208 */
[----:B------:R-:W3:Y:S01]  /*0d70*/  LDG.E R13, desc[UR4][R8.64] ;  /* 0x00000004080d7981 */ /* 0x000ee2000c1e1900 */
[----:B--2---:R-:W-:-:S04]  /*0d80*/  IMAD.WIDE R10, R15, 0x4, R10 ;  /* 0x000000040f0a7825 */ /* 0x004fc800078e020a */
[----:B------:R-:W-:-:S04]  /*0d90*/  IMAD.WIDE R14, R2, 0x4, R8 ;  /* 0x00000004020e7825 */ /* 0x000fc800078e0208 */
[----:B---3--:R-:W-:Y:S01]  /*0da0*/  FADD R21, R4, R13 ;  /* 0x0000000d04157221 */ /* 0x008fe20000000000 */
        /* <DEDUP_REMOVED lines=16> */
[----:B------:R-:W1:Y:S04]  /*0eb0*/  LDG.E R10, desc[UR4][R10.64] ;  /* 0x000000040a0a7981 */ /* 0x000e68000c1e1900 */
[----:B------:R-:W1:Y:S01]  /*0ec0*/  LDG.E R13, desc[UR4][R12.64] ;  /* 0x000000040c0d7981 */ /* 0x000e62000c1e1900 */
[----:B------:R-:W-:Y:S01]  /*0ed0*/  IMAD.WIDE R14, R2, 0x4, R18 ;  /* 0x00000004020e7825 */ /* 0x000fe200078e0212 */
[----:B------:R-:W-:-:S03]  /*0ee0*/  IADD3 R0, PT, PT, R0, 0x4, RZ ;  /* 0x0000000400007810 */ /* 0x000fc60007ffe0ff */
[----:B-1----:R-:W-:-:S05]  /*0ef0*/  FADD R17, R10, R13 ;  /* 0x0000000d0a117221 */ /* 0x002fca0000000000 */
[----:B------:R0:W-:Y:S02]  /*0f00*/  STG.E desc[UR4][R14.64], R17 ;  /* 0x000000110e007986 */ /* 0x0001e4000c101904 */
.L_x_4:
[----:B------:R-:W-:Y:S05]  /*0f10*/  @!P1 EXIT ;  /* 0x000000000000994d */ /* 0x000fea0003800000 */
[----:B------:R-:W1:Y:S01]  /*0f20*/  LDC.64 R6, c[0x0][0x390] ;  /* 0x0000e400ff067b82 */ /* 0x000e620000000a00 */
[----:B0-23--:R-:W-:Y:S01]  /*0f30*/  IMAD R17, R0, R2, R5 ;  /* 0x0000000200117224 */ /* 0x00dfe200078e0205 */
[----:B------:R-:W-:-:S06]  /*0f40*/  IADD3 R3, PT, PT, -R3, RZ, RZ ;  /* 0x000000ff03037210 */ /* 0x000fcc0007ffe1ff */
[----:B------:R-:W0:Y:S08]  /*0f50*/  LDC.64 R8, c[0x0][0x380] ;  /* 0x0000e000ff087b82 */ /* 0x000e300000000a00 */
[----:B------:R-:W2:Y:S02]  /*0f60*/  LDC.64 R10, c[0x0][0x388] ;  /* 0x0000e200ff0a7b82 */ /* 0x000ea40000000a00 */
.L_x_5:
[----:B0-----:R-:W-:-:S04]  /*0f70*/  IMAD.WIDE R4, R17, 0x4, R8 ;  /* 0x0000000411047825 */ /* 0x001fc800078e0208 */
[----:B--2---:R-:W-:Y:S02]  /*0f80*/  IMAD.WIDE R12, R17, 0x4, R10 ;  /* 0x00000004110c7825 */ /* 0x004fe400078e020a */
[----:B------:R-:W2:Y:S04]  /*0f90*/  LDG.E R4, desc[UR4][R4.64] ;  /* 0x0000000404047981 */ /* 0x000ea8000c1e1900 */
[----:B------:R-:W2:Y:S01]  /*0fa0*/  LDG.E R13, desc[UR4][R12.64] ;  /* 0x000000040c0d7981 */ /* 0x000ea2000c1e1900 */
[----:B------:R-:W-:Y:S01]  /*0fb0*/  IADD3 R3, PT, PT, R3, 0x1, RZ ;  /* 0x0000000103037810 */ /* 0x000fe20007ffe0ff */
[C---:B-1-3--:R-:W-:Y:S01]  /*0fc0*/  IMAD.WIDE R14, R17.reuse, 0x4, R6 ;  /* 0x00000004110e7825 */ /* 0x04afe200078e0206 */
[----:B------:R-:W-:Y:S02]  /*0fd0*/  IADD3 R17, PT, PT, R17, R2, RZ ;  /* 0x0000000211117210 */ /* 0x000fe40007ffe0ff */
[----:B------:R-:W-:Y:S01]  /*0fe0*/  ISETP.NE.AND P0, PT, R3, RZ, PT ;  /* 0x000000ff0300720c */ /* 0x000fe20003f05270 */
[----:B--2---:R-:W-:-:S05]  /*0ff0*/  FADD R19, R4, R13 ;  /* 0x0000000d04137221 */ /* 0x004fca0000000000 */
[----:B------:R3:W-:Y:S07]  /*1000*/  STG.E desc[UR4][R14.64], R19 ;  /* 0x000000130e007986 */ /* 0x0007ee000c101904 */
[----:B------:R-:W-:Y:S05]  /*1010*/  @P0 BRA `(.L_x_5) ;  /* 0xfffffffc00d40947 */ /* 0x000fea000383ffff */
[----:B------:R-:W-:Y:S05]  /*1020*/  EXIT ;  /* 0x000000000000794d */ /* 0x000fea0003800000 */
.L_x_6:
        /* <DEDUP_REMOVED lines=13> */
.L_x_9:


//--------------------- .text._Z16addMatOnDevice2DPfS_S_ii --------------------------
	.section	.text._Z16addMatOnDevice2DPfS_S_ii,"ax",@progbits
	.align	128
        .global         _Z16addMatOnDevice2DPfS_S_ii
        .type           _Z16addMatOnDevice2DPfS_S_ii,@function
        .size           _Z16addMatOnDevice2DPfS_S_ii,(.L_x_10 - _Z16addMatOnDevice2DPfS_S_ii)
        .other          _Z16addMatOnDevice2DPfS_S_ii,@"STO_CUDA_ENTRY STV_DEFAULT"
_Z16addMatOnDevice2DPfS_S_ii:
.text._Z16addMatOnDevice2DPfS_S_ii:
[----:B------:R-:W-:Y:S01]  /*0000*/  LDC R1, c[0x0][0x37c] ;  /* 0x0000df00ff017b82 */ /* 0x000fe20000000800 */
[----:B------:R-:W0:Y:S07]  /*0010*/  S2R R7, SR_TID.Y ;  /* 0x0000000000077919 */ /* 0x000e2e0000002200 */
[----:B------:R-:W1:Y:S01]  /*0020*/  LDC R3, c[0x0][0x360] ;  /* 0x0000d800ff037b82 */ /* 0x000e620000000800 */
[----:B------:R-:W2:Y:S01]  /*0030*/  LDCU.64 UR6, c[0x0][0x398] ;  /* 0x00007300ff0677ac */ /* 0x000ea20008000a00 */
[----:B------:R-:W1:Y:S06]  /*0040*/  S2R R0, SR_TID.X ;  /* 0x0000000000007919 */ /* 0x000e6c0000002100 */
[----:B------:R-:W0:Y:S08]  /*0050*/  S2UR UR5, SR_CTAID.Y ;  /* 0x00000000000579c3 */ /* 0x000e300000002600 */
[----:B------:R-:W0:Y:S08]  /*0060*/  LDC R2, c[0x0][0x364] ;  /* 0x0000d900ff027b82 */ /* 0x000e300000000800 */
[----:B------:R-:W1:Y:S01]  /*0070*/  S2UR UR4, SR_CTAID.X ;  /* 0x00000000000479c3 */ /* 0x000e620000002500 */
[----:B0-----:R-:W-:-:S05]  /*0080*/  IMAD R7, R2, UR5, R7 ;  /* 0x0000000502077c24 */ /* 0x001fca000f8e0207 */
[----:B--2---:R-:W-:Y:S01]  /*0090*/  ISETP.GE.AND P0, PT, R7, UR7, PT ;  /* 0x0000000707007c0c */ /* 0x004fe2000bf06270 */
[----:B-1----:R-:W-:-:S05]  /*00a0*/  IMAD R0, R3, UR4, R0 ;  /* 0x0000000403007c24 */ /* 0x002fca000f8e0200 */
[----:B------:R-:W-:-:S13]  /*00b0*/  ISETP.GE.OR P0, PT, R0, UR6, P0 ;  /* 0x0000000600007c0c */ /* 0x000fda0008706670 */
[----:B------:R-:W-:Y:S05]  /*00c0*/  @P0 EXIT ;  /* 0x000000000000094d */ /* 0x000fea0003800000 */
[----:B------:R-:W0:Y:S01]  /*00d0*/  LDC.64 R2, c[0x0][0x380] ;  /* 0x0000e000ff027b82 */ /* 0x000e220000000a00 */
[----:B------:R-:W1:Y:S01]  /*00e0*/  LDCU.64 UR4, c[0x0][0x358] ;  /* 0x00006b00ff0477ac */ /* 0x000e620008000a00 */
[----:B------:R-:W-:-:S06]  /*00f0*/  IMAD R9, R7, UR6, R0 ;  /* 0x0000000607097c24 */ /* 0x000fcc000f8e0200 */
[----:B------:R-:W2:Y:S08]  /*0100*/  LDC.64 R4, c[0x0][0x388] ;  /* 0x0000e200ff047b82 */ /* 0x000eb00000000a00 */
[----:B------:R-:W3:Y:S01]  /*0110*/  LDC.64 R6, c[0x0][0x390] ;  /* 0x0000e400ff067b82 */ /* 0x000ee20000000a00 */
[----:B0-----:R-:W-:-:S06]  /*0120*/  IMAD.WIDE R2, R9, 0x4, R2 ;  /* 0x0000000409027825 */ /* 0x001fcc00078e0202 */
[----:B-1----:R-:W4:Y:S01]  /*0130*/  LDG.E R2, desc[UR4][R2.64] ;  /* 0x0000000402027981 */ /* 0x002f22000c1e1900 */
[----:B--2---:R-:W-:-:S06]  /*0140*/  IMAD.WIDE R4, R9, 0x4, R4 ;  /* 0x0000000409047825 */ /* 0x004fcc00078e0204 */
[----:B------:R-:W4:Y:S01]  /*0150*/  LDG.E R5, desc[UR4][R4.64] ;  /* 0x0000000404057981 */ /* 0x000f22000c1e1900 */
[----:B---3--:R-:W-:-:S04]  /*0160*/  IMAD.WIDE R6, R9, 0x4, R6 ;  /* 0x0000000409067825 */ /* 0x008fc800078e0206 */
[----:B----4-:R-:W-:-:S05]  /*0170*/  FADD R9, R2, R5 ;  /* 0x0000000502097221 */ /* 0x010fca0000000000 */
[----:B------:R-:W-:Y:S01]  /*0180*/  STG.E desc[UR4][R6.64], R9 ;  /* 0x0000000906007986 */ /* 0x000fe2000c101904 */
[----:B------:R-:W-:Y:S05]  /*0190*/  EXIT ;  /* 0x000000000000794d */ /* 0x000fea0003800000 */
.L_x_7:
        /* <DEDUP_REMOVED lines=14> */
.L_x_10:


//--------------------- .nv.shared.reserved.0     --------------------------
	.section	.nv.shared.reserved.0,"aw",@nobits
	.weak		__nv_reservedSMEM_offset_0_alias
	.size		__nv_reservedSMEM_offset_0_alias, 0, 64
	.other		__nv_reservedSMEM_offset_0_alias,@"STO_CUDA_RESERVED_SHARED STV_DEFAULT"
__nv_reservedSMEM_offset_0_alias:
	.zero		0
	.zero		64


//--------------------- .nv.constant0._Z17addMatOnDeviceMixPfS_S_ii --------------------------
	.section	.nv.constant0._Z17addMatOnDeviceMixPfS_S_ii,"a",@progbits
	.sectionflags	@""
	.align	4
.nv.constant0._Z17addMatOnDeviceMixPfS_S_ii:
	.zero		928


//--------------------- .nv.constant0._Z16addMatOnDevice1DPfS_S_ii --------------------------
	.section	.nv.constant0._Z16addMatOnDevice1DPfS_S_ii,"a",@progbits
	.sectionflags	@""
	.align	4
.nv.constant0._Z16addMatOnDevice1DPfS_S_ii:
	.zero		928


//--------------------- .nv.constant0._Z16addMatOnDevice2DPfS_S_ii --------------------------
	.section	.nv.constant0._Z16addMatOnDevice2DPfS_S_ii,"a",@progbits
	.sectionflags	@""
	.align	4
.nv.constant0._Z16addMatOnDevice2DPfS_S_ii:
	.zero		928


//--------------------- SYMBOLS --------------------------

	.type		.nv.reservedSmem.offset0,@object
	.size		.nv.reservedSmem.offset0,0x4
